//
// Generated by NVIDIA NVVM Compiler
//
// Compiler Build ID: CL-36424714
// Cuda compilation tools, release 13.0, V13.0.88
// Based on NVVM 20.0.0
//

.version 9.0
.target sm_100
.address_size 64

	// .globl	_Z13gradient_funcPPdS0_ll
.func  (.param .b64 func_retval0) __internal_accurate_pow
(
	.param .b64 __internal_accurate_pow_param_0
)
;

.visible .entry _Z13gradient_funcPPdS0_ll(
	.param .u64 .ptr .align 1 _Z13gradient_funcPPdS0_ll_param_0,
	.param .u64 .ptr .align 1 _Z13gradient_funcPPdS0_ll_param_1,
	.param .u64 _Z13gradient_funcPPdS0_ll_param_2,
	.param .u64 _Z13gradient_funcPPdS0_ll_param_3
)
{
	.reg .pred 	%p<19>;
	.reg .b32 	%r<31>;
	.reg .b32 	%f<5>;
	.reg .b64 	%rd<18>;
	.reg .b64 	%fd<68>;

	ld.param.u64 	%rd4, [_Z13gradient_funcPPdS0_ll_param_0];
	ld.param.u64 	%rd5, [_Z13gradient_funcPPdS0_ll_param_1];
	ld.param.u64 	%rd6, [_Z13gradient_funcPPdS0_ll_param_2];
	ld.param.u64 	%rd7, [_Z13gradient_funcPPdS0_ll_param_3];
	mov.u32 	%r5, %ctaid.x;
	mov.u32 	%r6, %ntid.x;
	mov.u32 	%r7, %tid.x;
	mad.lo.s32 	%r8, %r5, %r6, %r7;
	mov.u32 	%r9, %ctaid.y;
	mov.u32 	%r10, %ntid.y;
	mov.u32 	%r11, %tid.y;
	mad.lo.s32 	%r12, %r9, %r10, %r11;
	cvt.s64.s32 	%rd1, %r8;
	setp.le.s64 	%p1, %rd6, %rd1;
	cvt.u64.u32 	%rd2, %r12;
	setp.le.s64 	%p2, %rd7, %rd2;
	or.pred  	%p3, %p1, %p2;
	@%p3 bra 	$L__BB0_12;
	cvta.to.global.u64 	%rd9, %rd5;
	cvta.to.global.u64 	%rd10, %rd4;
	shl.b64 	%rd11, %rd1, 3;
	add.s64 	%rd12, %rd9, %rd11;
	ld.global.u64 	%rd13, [%rd12];
	shl.b64 	%rd14, %rd2, 3;
	add.s64 	%rd15, %rd13, %rd14;
	ld.f64 	%fd1, [%rd15+8];
	add.s64 	%rd16, %rd10, %rd11;
	ld.global.u64 	%rd17, [%rd16];
	add.s64 	%rd3, %rd17, %rd14;
	ld.f64 	%fd2, [%rd3];
	{
	.reg .b32 %temp; 
	mov.b64 	{%temp, %r14}, %fd2;
	}
	and.b32  	%r1, %r14, 2147483647;
	{
	.reg .b32 %temp; 
	mov.b64 	{%r15, %temp}, %fd2;
	}
	mov.b64 	%fd3, {%r15, %r1};
	setp.ltu.f64 	%p4, %fd3, 0d3FE4F92224DD2F1A;
	@%p4 bra 	$L__BB0_3;
	add.f64 	%fd14, %fd3, %fd3;
	cvt.rn.f32.f64 	%f1, %fd14;
	mul.f32 	%f2, %f1, 0f3FB8AA3B;
	cvt.rni.f32.f32 	%f3, %f2;
	cvt.f64.f32 	%fd15, %f3;
	fma.rn.f64 	%fd16, %fd15, 0dBFE62E42FEFA39EF, %fd14;
	fma.rn.f64 	%fd17, %fd16, 0d3E5AE904A4741B81, 0d3E928A27F89B6999;
	fma.rn.f64 	%fd18, %fd17, %fd16, 0d3EC71DE715FF7E07;
	fma.rn.f64 	%fd19, %fd18, %fd16, 0d3EFA019A6B0AC45A;
	fma.rn.f64 	%fd20, %fd19, %fd16, 0d3F2A01A017EED94F;
	fma.rn.f64 	%fd21, %fd20, %fd16, 0d3F56C16C17F2A71B;
	fma.rn.f64 	%fd22, %fd21, %fd16, 0d3F811111111173C4;
	fma.rn.f64 	%fd23, %fd22, %fd16, 0d3FA555555555211A;
	fma.rn.f64 	%fd24, %fd23, %fd16, 0d3FC5555555555540;
	fma.rn.f64 	%fd25, %fd24, %fd16, 0d3FE0000000000005;
	mul.f64 	%fd26, %fd16, %fd25;
	fma.rn.f64 	%fd27, %fd26, %fd16, %fd16;
	ex2.approx.ftz.f32 	%f4, %f3;
	cvt.f64.f32 	%fd28, %f4;
	mov.f64 	%fd29, 0d3FF0000000000000;
	sub.f64 	%fd30, %fd29, %fd28;
	neg.f64 	%fd31, %fd27;
	fma.rn.f64 	%fd32, %fd31, %fd28, %fd30;
	mov.f64 	%fd33, 0d4000000000000000;
	sub.f64 	%fd34, %fd33, %fd32;
	rcp.approx.ftz.f64 	%fd35, %fd34;
	neg.f64 	%fd36, %fd34;
	fma.rn.f64 	%fd37, %fd36, %fd35, 0d3FF0000000000000;
	fma.rn.f64 	%fd38, %fd37, %fd37, %fd37;
	fma.rn.f64 	%fd39, %fd38, %fd35, %fd35;
	fma.rn.f64 	%fd40, %fd39, 0dC000000000000000, 0d3FF0000000000000;
	setp.gt.u32 	%p5, %r1, 1077088193;
	selp.f64 	%fd41, 0d3FF0000000000000, %fd40, %p5;
	copysign.f64 	%fd65, %fd2, %fd41;
	bra.uni 	$L__BB0_4;
$L__BB0_3:
	mul.f64 	%fd42, %fd2, %fd2;
	fma.rn.f64 	%fd43, %fd42, 0dBEF0BC46E2F5E964, 0d3F14359F420AFC3D;
	fma.rn.f64 	%fd44, %fd43, %fd42, 0dBF2DF9F0728C5D84;
	fma.rn.f64 	%fd45, %fd44, %fd42, 0d3F4337D1CEC4F033;
	fma.rn.f64 	%fd46, %fd45, %fd42, 0dBF57D6E9674335B3;
	fma.rn.f64 	%fd47, %fd46, %fd42, 0d3F6D6D000D7AAD3D;
	fma.rn.f64 	%fd48, %fd47, %fd42, 0dBF8226E1F3CF1EF5;
	fma.rn.f64 	%fd49, %fd48, %fd42, 0d3F9664F47EC0C8CF;
	fma.rn.f64 	%fd50, %fd49, %fd42, 0dBFABA1BA1B80AB40;
	fma.rn.f64 	%fd51, %fd50, %fd42, 0d3FC111111110FA4A;
	fma.rn.f64 	%fd52, %fd51, %fd42, 0dBFD5555555555550;
	fma.rn.f64 	%fd53, %fd52, %fd42, 0d0000000000000000;
	fma.rn.f64 	%fd65, %fd53, %fd2, %fd2;
$L__BB0_4:
	{
	.reg .b32 %temp; 
	mov.b64 	{%temp, %r2}, %fd65;
	}
	mov.f64 	%fd54, 0d4000000000000000;
	{
	.reg .b32 %temp; 
	mov.b64 	{%temp, %r16}, %fd54;
	}
	and.b32  	%r4, %r16, 2146435072;
	setp.eq.s32 	%p6, %r4, 1062207488;
	abs.f64 	%fd7, %fd65;
	{ // callseq 0, 0
	.param .b64 param0;
	st.param.f64 	[param0], %fd7;
	.param .b64 retval0;
	call.uni (retval0), 
	__internal_accurate_pow, 
	(
	param0
	);
	ld.param.f64 	%fd55, [retval0];
	} // callseq 0
	setp.lt.s32 	%p7, %r2, 0;
	neg.f64 	%fd57, %fd55;
	selp.f64 	%fd58, %fd57, %fd55, %p6;
	selp.f64 	%fd67, %fd58, %fd55, %p7;
	setp.neu.f64 	%p8, %fd65, 0d0000000000000000;
	@%p8 bra 	$L__BB0_6;
	setp.eq.s32 	%p9, %r4, 1062207488;
	selp.b32 	%r17, %r2, 0, %p9;
	setp.lt.s32 	%p10, %r16, 0;
	or.b32  	%r18, %r17, 2146435072;
	selp.b32 	%r19, %r18, %r17, %p10;
	mov.b32 	%r20, 0;
	mov.b64 	%fd67, {%r20, %r19};
$L__BB0_6:
	add.f64 	%fd59, %fd65, 0d4000000000000000;
	{
	.reg .b32 %temp; 
	mov.b64 	{%temp, %r21}, %fd59;
	}
	and.b32  	%r22, %r21, 2146435072;
	setp.ne.s32 	%p11, %r22, 2146435072;
	@%p11 bra 	$L__BB0_11;
	setp.num.f64 	%p12, %fd65, %fd65;
	@%p12 bra 	$L__BB0_9;
	mov.f64 	%fd60, 0d4000000000000000;
	add.rn.f64 	%fd67, %fd65, %fd60;
	bra.uni 	$L__BB0_11;
$L__BB0_9:
	setp.neu.f64 	%p13, %fd7, 0d7FF0000000000000;
	@%p13 bra 	$L__BB0_11;
	setp.lt.s32 	%p14, %r2, 0;
	setp.eq.s32 	%p15, %r4, 1062207488;
	setp.lt.s32 	%p16, %r16, 0;
	selp.b32 	%r24, 0, 2146435072, %p16;
	and.b32  	%r25, %r16, 2147483647;
	setp.ne.s32 	%p17, %r25, 1071644672;
	or.b32  	%r26, %r24, -2147483648;
	selp.b32 	%r27, %r26, %r24, %p17;
	selp.b32 	%r28, %r27, %r24, %p15;
	selp.b32 	%r29, %r28, %r24, %p14;
	mov.b32 	%r30, 0;
	mov.b64 	%fd67, {%r30, %r29};
$L__BB0_11:
	setp.eq.f64 	%p18, %fd65, 0d3FF0000000000000;
	mov.f64 	%fd61, 0d3FF0000000000000;
	sub.f64 	%fd62, %fd61, %fd67;
	selp.f64 	%fd63, 0d0000000000000000, %fd62, %p18;
	mul.f64 	%fd64, %fd1, %fd63;
	st.f64 	[%rd3], %fd64;
$L__BB0_12:
	ret;

}
.func  (.param .b64 func_retval0) __internal_accurate_pow(
	.param .b64 __internal_accurate_pow_param_0
)
{
	.reg .pred 	%p<8>;
	.reg .b32 	%r<49>;
	.reg .b32 	%f<3>;
	.reg .b64 	%fd<109>;

	ld.param.f64 	%fd10, [__internal_accurate_pow_param_0];
	{
	.reg .b32 %temp; 
	mov.b64 	{%temp, %r46}, %fd10;
	}
	{
	.reg .b32 %temp; 
	mov.b64 	{%r45, %temp}, %fd10;
	}
	shr.u32 	%r47, %r46, 20;
	setp.gt.u32 	%p1, %r46, 1048575;
	@%p1 bra 	$L__BB1_2;
	mul.f64 	%fd11, %fd10, 0d4350000000000000;
	{
	.reg .b32 %temp; 
	mov.b64 	{%temp, %r46}, %fd11;
	}
	{
	.reg .b32 %temp; 
	mov.b64 	{%r45, %temp}, %fd11;
	}
	shr.u32 	%r16, %r46, 20;
	add.s32 	%r47, %r16, -54;
$L__BB1_2:
	add.s32 	%r48, %r47, -1023;
	and.b32  	%r17, %r46, -2146435073;
	or.b32  	%r18, %r17, 1072693248;
	mov.b64 	%fd107, {%r45, %r18};
	setp.lt.u32 	%p2, %r18, 1073127583;
	@%p2 bra 	$L__BB1_4;
	{
	.reg .b32 %temp; 
	mov.b64 	{%r19, %temp}, %fd107;
	}
	{
	.reg .b32 %temp; 
	mov.b64 	{%temp, %r20}, %fd107;
	}
	add.s32 	%r21, %r20, -1048576;
	mov.b64 	%fd107, {%r19, %r21};
	add.s32 	%r48, %r47, -1022;
$L__BB1_4:
	add.f64 	%fd12, %fd107, 0dBFF0000000000000;
	add.f64 	%fd13, %fd107, 0d3FF0000000000000;
	rcp.approx.ftz.f64 	%fd14, %fd13;
	neg.f64 	%fd15, %fd13;
	fma.rn.f64 	%fd16, %fd15, %fd14, 0d3FF0000000000000;
	fma.rn.f64 	%fd17, %fd16, %fd16, %fd16;
	fma.rn.f64 	%fd18, %fd17, %fd14, %fd14;
	mul.f64 	%fd19, %fd12, %fd18;
	fma.rn.f64 	%fd20, %fd12, %fd18, %fd19;
	mul.f64 	%fd21, %fd20, %fd20;
	fma.rn.f64 	%fd22, %fd21, 0d3EB0F5FF7D2CAFE2, 0d3ED0F5D241AD3B5A;
	fma.rn.f64 	%fd23, %fd22, %fd21, 0d3EF3B20A75488A3F;
	fma.rn.f64 	%fd24, %fd23, %fd21, 0d3F1745CDE4FAECD5;
	fma.rn.f64 	%fd25, %fd24, %fd21, 0d3F3C71C7258A578B;
	fma.rn.f64 	%fd26, %fd25, %fd21, 0d3F6249249242B910;
	fma.rn.f64 	%fd27, %fd26, %fd21, 0d3F89999999999DFB;
	sub.f64 	%fd28, %fd12, %fd20;
	add.f64 	%fd29, %fd28, %fd28;
	neg.f64 	%fd30, %fd20;
	fma.rn.f64 	%fd31, %fd30, %fd12, %fd29;
	mul.f64 	%fd32, %fd18, %fd31;
	fma.rn.f64 	%fd33, %fd21, %fd27, 0d3FB5555555555555;
	mov.f64 	%fd34, 0d3FB5555555555555;
	sub.f64 	%fd35, %fd34, %fd33;
	fma.rn.f64 	%fd36, %fd21, %fd27, %fd35;
	add.f64 	%fd37, %fd36, 0dBC46A4CB00B9E7B0;
	add.f64 	%fd38, %fd33, %fd37;
	sub.f64 	%fd39, %fd33, %fd38;
	add.f64 	%fd40, %fd37, %fd39;
	mul.rn.f64 	%fd41, %fd20, %fd20;
	neg.f64 	%fd42, %fd41;
	fma.rn.f64 	%fd43, %fd20, %fd20, %fd42;
	{
	.reg .b32 %temp; 
	mov.b64 	{%r22, %temp}, %fd32;
	}
	{
	.reg .b32 %temp; 
	mov.b64 	{%temp, %r23}, %fd32;
	}
	add.s32 	%r24, %r23, 1048576;
	mov.b64 	%fd44, {%r22, %r24};
	fma.rn.f64 	%fd45, %fd20, %fd44, %fd43;
	mul.rn.f64 	%fd46, %fd41, %fd20;
	neg.f64 	%fd47, %fd46;
	fma.rn.f64 	%fd48, %fd41, %fd20, %fd47;
	fma.rn.f64 	%fd49, %fd41, %fd32, %fd48;
	fma.rn.f64 	%fd50, %fd45, %fd20, %fd49;
	mul.rn.f64 	%fd51, %fd38, %fd46;
	neg.f64 	%fd52, %fd51;
	fma.rn.f64 	%fd53, %fd38, %fd46, %fd52;
	fma.rn.f64 	%fd54, %fd38, %fd50, %fd53;
	fma.rn.f64 	%fd55, %fd40, %fd46, %fd54;
	add.f64 	%fd56, %fd51, %fd55;
	sub.f64 	%fd57, %fd51, %fd56;
	add.f64 	%fd58, %fd55, %fd57;
	add.f64 	%fd59, %fd20, %fd56;
	sub.f64 	%fd60, %fd20, %fd59;
	add.f64 	%fd61, %fd56, %fd60;
	add.f64 	%fd62, %fd58, %fd61;
	add.f64 	%fd63, %fd32, %fd62;
	add.f64 	%fd64, %fd59, %fd63;
	sub.f64 	%fd65, %fd59, %fd64;
	add.f64 	%fd66, %fd63, %fd65;
	xor.b32  	%r25, %r48, -2147483648;
	mov.b32 	%r26, 1127219200;
	mov.b64 	%fd67, {%r25, %r26};
	mov.b32 	%r27, -2147483648;
	mov.b64 	%fd68, {%r27, %r26};
	sub.f64 	%fd69, %fd67, %fd68;
	fma.rn.f64 	%fd70, %fd69, 0d3FE62E42FEFA39EF, %fd64;
	fma.rn.f64 	%fd71, %fd69, 0dBFE62E42FEFA39EF, %fd70;
	sub.f64 	%fd72, %fd71, %fd64;
	sub.f64 	%fd73, %fd66, %fd72;
	fma.rn.f64 	%fd74, %fd69, 0d3C7ABC9E3B39803F, %fd73;
	add.f64 	%fd75, %fd70, %fd74;
	sub.f64 	%fd76, %fd70, %fd75;
	add.f64 	%fd77, %fd74, %fd76;
	mov.f64 	%fd78, 0d4000000000000000;
	{
	.reg .b32 %temp; 
	mov.b64 	{%temp, %r28}, %fd78;
	}
	{
	.reg .b32 %temp; 
	mov.b64 	{%r29, %temp}, %fd78;
	}
	shl.b32 	%r30, %r28, 1;
	setp.gt.u32 	%p3, %r30, -33554433;
	and.b32  	%r31, %r28, -15728641;
	selp.b32 	%r32, %r31, %r28, %p3;
	mov.b64 	%fd79, {%r29, %r32};
	mul.rn.f64 	%fd80, %fd75, %fd79;
	neg.f64 	%fd81, %fd80;
	fma.rn.f64 	%fd82, %fd75, %fd79, %fd81;
	fma.rn.f64 	%fd83, %fd77, %fd79, %fd82;
	add.f64 	%fd4, %fd80, %fd83;
	sub.f64 	%fd84, %fd80, %fd4;
	add.f64 	%fd5, %fd83, %fd84;
	fma.rn.f64 	%fd85, %fd4, 0d3FF71547652B82FE, 0d4338000000000000;
	{
	.reg .b32 %temp; 
	mov.b64 	{%r13, %temp}, %fd85;
	}
	mov.f64 	%fd86, 0dC338000000000000;
	add.rn.f64 	%fd87, %fd85, %fd86;
	fma.rn.f64 	%fd88, %fd87, 0dBFE62E42FEFA39EF, %fd4;
	fma.rn.f64 	%fd89, %fd87, 0dBC7ABC9E3B39803F, %fd88;
	fma.rn.f64 	%fd90, %fd89, 0d3E5ADE1569CE2BDF, 0d3E928AF3FCA213EA;
	fma.rn.f64 	%fd91, %fd90, %fd89, 0d3EC71DEE62401315;
	fma.rn.f64 	%fd92, %fd91, %fd89, 0d3EFA01997C89EB71;
	fma.rn.f64 	%fd93, %fd92, %fd89, 0d3F2A01A014761F65;
	fma.rn.f64 	%fd94, %fd93, %fd89, 0d3F56C16C1852B7AF;
	fma.rn.f64 	%fd95, %fd94, %fd89, 0d3F81111111122322;
	fma.rn.f64 	%fd96, %fd95, %fd89, 0d3FA55555555502A1;
	fma.rn.f64 	%fd97, %fd96, %fd89, 0d3FC5555555555511;
	fma.rn.f64 	%fd98, %fd97, %fd89, 0d3FE000000000000B;
	fma.rn.f64 	%fd99, %fd98, %fd89, 0d3FF0000000000000;
	fma.rn.f64 	%fd100, %fd99, %fd89, 0d3FF0000000000000;
	{
	.reg .b32 %temp; 
	mov.b64 	{%r14, %temp}, %fd100;
	}
	{
	.reg .b32 %temp; 
	mov.b64 	{%temp, %r15}, %fd100;
	}
	shl.b32 	%r33, %r13, 20;
	add.s32 	%r34, %r33, %r15;
	mov.b64 	%fd108, {%r14, %r34};
	{
	.reg .b32 %temp; 
	mov.b64 	{%temp, %r35}, %fd4;
	}
	mov.b32 	%f2, %r35;
	abs.f32 	%f1, %f2;
	setp.lt.f32 	%p4, %f1, 0f4086232B;
	@%p4 bra 	$L__BB1_7;
	setp.lt.f64 	%p5, %fd4, 0d0000000000000000;
	add.f64 	%fd101, %fd4, 0d7FF0000000000000;
	selp.f64 	%fd108, 0d0000000000000000, %fd101, %p5;
	setp.geu.f32 	%p6, %f1, 0f40874800;
	@%p6 bra 	$L__BB1_7;
	shr.u32 	%r36, %r13, 31;
	add.s32 	%r37, %r13, %r36;
	shr.s32 	%r38, %r37, 1;
	shl.b32 	%r39, %r38, 20;
	add.s32 	%r40, %r15, %r39;
	mov.b64 	%fd102, {%r14, %r40};
	sub.s32 	%r41, %r13, %r38;
	shl.b32 	%r42, %r41, 20;
	add.s32 	%r43, %r42, 1072693248;
	mov.b32 	%r44, 0;
	mov.b64 	%fd103, {%r44, %r43};
	mul.f64 	%fd108, %fd103, %fd102;
$L__BB1_7:
	abs.f64 	%fd104, %fd108;
	setp.eq.f64 	%p7, %fd104, 0d7FF0000000000000;
	fma.rn.f64 	%fd105, %fd108, %fd5, %fd108;
	selp.f64 	%fd106, %fd108, %fd105, %p7;
	st.param.f64 	[func_retval0], %fd106;
	ret;

}


// ===== COMPILED SASS (sm_100) =====

	.target	sm_100

	.elftype	@"ET_EXEC"


//--------------------- .note.nv.tkinfo           --------------------------
	.section	.note.nv.tkinfo,"",@"SHT_NOTE"
	.sectionflags	@"SHF_NOTE_NV_TKINFO"
	.tkinfo
        /*0018*/ 	.word	0x00000002
        /*0030*/ 	.string	""
        /*0030*/ 	.string	"ptxas"
        /*0030*/ 	.string	"Cuda compilation tools, release 13.0, V13.0.88"
        /*0030*/ 	.string	"Build cuda_13.0.r13.0/compiler.36424714_0"
        /*0030*/ 	.string	"-arch sm_100 -m 64 "



//--------------------- .note.nv.cuinfo           --------------------------
	.section	.note.nv.cuinfo,"",@"SHT_NOTE"
	.sectionflags	@"SHF_NOTE_NV_CUINFO"
        /*0018*/ 	.short	0x0002
        /*001a*/ 	.short	0x0064
        /*001c*/ 	.short	0x0082
	.zero		2


//--------------------- .nv.info                  --------------------------
	.section	.nv.info,"",@"SHT_CUDA_INFO"
	.align	4


	//----- nvinfo : EIATTR_REGCOUNT
	.align		4
        /*0000*/ 	.byte	0x04, 0x2f
        /*0002*/ 	.short	(.L_1 - .L_0)
	.align		4
.L_0:
        /*0004*/ 	.word	index@(_Z13gradient_funcPPdS0_ll)
        /*0008*/ 	.word	0x0000001e


	//----- nvinfo : EIATTR_FRAME_SIZE
	.align		4
.L_1:
        /*000c*/ 	.byte	0x04, 0x11
        /*000e*/ 	.short	(.L_3 - .L_2)
	.align		4
.L_2:
        /*0010*/ 	.word	index@($_Z13gradient_funcPPdS0_ll$__internal_accurate_pow)
        /*0014*/ 	.word	0x00000000


	//----- nvinfo : EIATTR_FRAME_SIZE
	.align		4
.L_3:
        /*0018*/ 	.byte	0x04, 0x11
        /*001a*/ 	.short	(.L_5 - .L_4)
	.align		4
.L_4:
        /*001c*/ 	.word	index@(_Z13gradient_funcPPdS0_ll)
        /*0020*/ 	.word	0x00000000


	//----- nvinfo : EIATTR_MIN_STACK_SIZE
	.align		4
.L_5:
        /*0024*/ 	.byte	0x04, 0x12
        /*0026*/ 	.short	(.L_7 - .L_6)
	.align		4
.L_6:
        /*0028*/ 	.word	index@(_Z13gradient_funcPPdS0_ll)
        /*002c*/ 	.word	0x00000000
.L_7:


//--------------------- .nv.compat                --------------------------
	.section	.nv.compat,"",@"SHT_CUDA_COMPAT_INFO"
	.align	4
        /*0000*/ 	.byte	0x02, 0x09, 0x00, 0x00, 0x02, 0x02, 0x01, 0x00, 0x02, 0x05, 0x05, 0x00, 0x03, 0x07, 0x01, 0x01
        /*0010*/ 	.byte	0x02, 0x03, 0x00, 0x00, 0x02, 0x06, 0x01, 0x00, 0x04, 0x0b, 0x08, 0x00, 0x01, 0x00, 0x00, 0x00
        /*0020*/ 	.byte	0x00, 0x00, 0x00, 0x00


//--------------------- .nv.info._Z13gradient_funcPPdS0_ll --------------------------
	.section	.nv.info._Z13gradient_funcPPdS0_ll,"",@"SHT_CUDA_INFO"
	.sectionflags	@""
	.align	4


	//----- nvinfo : EIATTR_CUDA_API_VERSION
	.align		4
        /*0000*/ 	.byte	0x04, 0x37
        /*0002*/ 	.short	(.L_9 - .L_8)
.L_8:
        /*0004*/ 	.word	0x00000082


	//----- nvinfo : EIATTR_KPARAM_INFO
	.align		4
.L_9:
        /*0008*/ 	.byte	0x04, 0x17
        /*000a*/ 	.short	(.L_11 - .L_10)
.L_10:
        /*000c*/ 	.word	0x00000000
        /*0010*/ 	.short	0x0003
        /*0012*/ 	.short	0x0018
        /*0014*/ 	.byte	0x00, 0xf0, 0x21, 0x00


	//----- nvinfo : EIATTR_KPARAM_INFO
	.align		4
.L_11:
        /*0018*/ 	.byte	0x04, 0x17
        /*001a*/ 	.short	(.L_13 - .L_12)
.L_12:
        /*001c*/ 	.word	0x00000000
        /*0020*/ 	.short	0x0002
        /*0022*/ 	.short	0x0010
        /*0024*/ 	.byte	0x00, 0xf0, 0x21, 0x00


	//----- nvinfo : EIATTR_KPARAM_INFO
	.align		4
.L_13:
        /*0028*/ 	.byte	0x04, 0x17
        /*002a*/ 	.short	(.L_15 - .L_14)
.L_14:
        /*002c*/ 	.word	0x00000000
        /*0030*/ 	.short	0x0001
        /*0032*/ 	.short	0x0008
        /*0034*/ 	.byte	0x00, 0xf5, 0x21, 0x00


	//----- nvinfo : EIATTR_KPARAM_INFO
	.align		4
.L_15:
        /*0038*/ 	.byte	0x04, 0x17
        /*003a*/ 	.short	(.L_17 - .L_16)
.L_16:
        /*003c*/ 	.word	0x00000000
        /*0040*/ 	.short	0x0000
        /*0042*/ 	.short	0x0000
        /*0044*/ 	.byte	0x00, 0xf5, 0x21, 0x00


	//----- nvinfo : EIATTR_SPARSE_MMA_MASK
	.align		4
.L_17:
        /*0048*/ 	.byte	0x03, 0x50
        /*004a*/ 	.short	0x0000


	//----- nvinfo : EIATTR_MAXREG_COUNT
	.align		4
        /*004c*/ 	.byte	0x03, 0x1b
        /*004e*/ 	.short	0x00ff


	//----- nvinfo : EIATTR_MERCURY_ISA_VERSION
	.align		4
        /*0050*/ 	.byte	0x03, 0x5f
        /*0052*/ 	.short	0x0101


	//----- nvinfo : EIATTR_VRC_CTA_INIT_COUNT
	.align		4
        /*0054*/ 	.byte	0x02, 0x4a
	.zero		1
	.zero		1


	//----- nvinfo : EIATTR_EXIT_INSTR_OFFSETS
	.align		4
        /*0058*/ 	.byte	0x04, 0x1c
        /*005a*/ 	.short	(.L_19 - .L_18)


	//   ....[0]....
.L_18:
        /*005c*/ 	.word	0x000000f0


	//   ....[1]....
        /*0060*/ 	.word	0x00000a00


	//----- nvinfo : EIATTR_CRS_STACK_SIZE
	.align		4
.L_19:
        /*0064*/ 	.byte	0x04, 0x1e
        /*0066*/ 	.short	(.L_21 - .L_20)
.L_20:
        /*0068*/ 	.word	0x00000000


	//----- nvinfo : EIATTR_CBANK_PARAM_SIZE
	.align		4
.L_21:
        /*006c*/ 	.byte	0x03, 0x19
        /*006e*/ 	.short	0x0020


	//----- nvinfo : EIATTR_PARAM_CBANK
	.align		4
        /*0070*/ 	.byte	0x04, 0x0a
        /*0072*/ 	.short	(.L_23 - .L_22)
	.align		4
.L_22:
        /*0074*/ 	.word	index@(.nv.constant0._Z13gradient_funcPPdS0_ll)
        /*0078*/ 	.short	0x0380
        /*007a*/ 	.short	0x0020


	//----- nvinfo : EIATTR_SW_WAR
	.align		4
.L_23:
        /*007c*/ 	.byte	0x04, 0x36
        /*007e*/ 	.short	(.L_25 - .L_24)
.L_24:
        /*0080*/ 	.word	0x00000008
.L_25:


//--------------------- .nv.callgraph             --------------------------
	.section	.nv.callgraph,"",@"SHT_CUDA_CALLGRAPH"
	.align	4
	.sectionentsize	8
	.align		4
        /*0000*/ 	.word	0x00000000
	.align		4
        /*0004*/ 	.word	0xffffffff
	.align		4
        /*0008*/ 	.word	0x00000000
	.align		4
        /*000c*/ 	.word	0xfffffffe
	.align		4
        /*0010*/ 	.word	0x00000000
	.align		4
        /*0014*/ 	.word	0xfffffffd
	.align		4
        /*0018*/ 	.word	0x00000000
	.align		4
        /*001c*/ 	.word	0xfffffffc


//--------------------- .text._Z13gradient_funcPPdS0_ll --------------------------
	.section	.text._Z13gradient_funcPPdS0_ll,"ax",@progbits
	.align	128
        .global         _Z13gradient_funcPPdS0_ll
        .type           _Z13gradient_funcPPdS0_ll,@function
        .size           _Z13gradient_funcPPdS0_ll,(.L_x_8 - _Z13gradient_funcPPdS0_ll)
        .other          _Z13gradient_funcPPdS0_ll,@"STO_CUDA_ENTRY STV_DEFAULT"
_Z13gradient_funcPPdS0_ll:
.text._Z13gradient_funcPPdS0_ll:
[----:B------:R-:W-:Y:S01]  /*0000*/  LDC R1, c[0x0][0x37c] ;  /* 0x0000df00ff017b82 */ /* 0x000fe20000000800 */
[----:B------:R-:W0:Y:S07]  /*0010*/  S2R R5, SR_TID.Y ;  /* 0x0000000000057919 */ /* 0x000e2e0000002200 */
[----:B------:R-:W1:Y:S01]  /*0020*/  LDC R0, c[0x0][0x360] ;  /* 0x0000d800ff007b82 */ /* 0x000e620000000800 */
[----:B------:R-:W2:Y:S01]  /*0030*/  LDCU.128 UR8, c[0x0][0x390] ;  /* 0x00007200ff0877ac */ /* 0x000ea20008000c00 */
[----:B------:R-:W1:Y:S06]  /*0040*/  S2R R3, SR_TID.X ;  /* 0x0000000000037919 */ /* 0x000e6c0000002100 */
[----:B------:R-:W0:Y:S08]  /*0050*/  S2UR UR5, SR_CTAID.Y ;  /* 0x00000000000579c3 */ /* 0x000e300000002600 */
[----:B------:R-:W0:Y:S08]  /*0060*/  LDC R6, c[0x0][0x364] ;  /* 0x0000d900ff067b82 */ /* 0x000e300000000800 */
[----:B------:R-:W1:Y:S01]  /*0070*/  S2UR UR4, SR_CTAID.X ;  /* 0x00000000000479c3 */ /* 0x000e620000002500 */
[----:B0-----:R-:W-:-:S05]  /*0080*/  IMAD R6, R6, UR5, R5 ;  /* 0x0000000506067c24 */ /* 0x001fca000f8e0205 */
[----:B--2---:R-:W-:Y:S01]  /*0090*/  ISETP.GE.U32.AND P1, PT, R6, UR10, PT ;  /* 0x0000000a06007c0c */ /* 0x004fe2000bf26070 */
[----:B-1----:R-:W-:-:S03]  /*00a0*/  IMAD R0, R0, UR4, R3 ;  /* 0x0000000400007c24 */ /* 0x002fc6000f8e0203 */
[----:B------:R-:W-:Y:S02]  /*00b0*/  ISETP.GE.AND.EX P1, PT, RZ, UR11, PT, P1 ;  /* 0x0000000bff007c0c */ /* 0x000fe4000bf26310 */
[----:B------:R-:W-:Y:S02]  /*00c0*/  ISETP.GE.U32.AND P0, PT, R0, UR8, PT ;  /* 0x0000000800007c0c */ /* 0x000fe4000bf06070 */
[----:B------:R-:W-:-:S04]  /*00d0*/  SHF.R.S32.HI R3, RZ, 0x1f, R0 ;  /* 0x0000001fff037819 */ /* 0x000fc80000011400 */
[----:B------:R-:W-:-:S13]  /*00e0*/  ISETP.GE.OR.EX P0, PT, R3, UR9, P1, P0 ;  /* 0x0000000903007c0c */ /* 0x000fda0008f06700 */
[----:B------:R-:W-:Y:S05]  /*00f0*/  @P0 EXIT ;  /* 0x000000000000094d */ /* 0x000fea0003800000 */
[----:B------:R-:W0:Y:S01]  /*0100*/  LDCU.128 UR8, c[0x0][0x380] ;  /* 0x00007000ff0877ac */ /* 0x000e220008000c00 */
[C---:B------:R-:W-:Y:S01]  /*0110*/  IMAD.SHL.U32 R10, R0.reuse, 0x8, RZ ;  /* 0x00000008000a7824 */ /* 0x040fe200078e00ff */
[----:B------:R-:W-:Y:S01]  /*0120*/  SHF.L.U64.HI R0, R0, 0x3, R3 ;  /* 0x0000000300007819 */ /* 0x000fe20000010203 */
[----:B------:R-:W1:Y:S03]  /*0130*/  LDCU.64 UR4, c[0x0][0x358] ;  /* 0x00006b00ff0477ac */ /* 0x000e660008000a00 */
[----:B0-----:R-:W-:-:S04]  /*0140*/  IADD3 R8, P0, PT, R10, UR8, RZ ;  /* 0x000000080a087c10 */ /* 0x001fc8000ff1e0ff */
[----:B------:R-:W-:-:S05]  /*0150*/  IADD3.X R9, PT, PT, R0, UR9, RZ, P0, !PT ;  /* 0x0000000900097c10 */ /* 0x000fca00087fe4ff */
[----:B-1----:R-:W2:Y:S01]  /*0160*/  LDG.E.64 R2, desc[UR4][R8.64] ;  /* 0x0000000408027981 */ /* 0x002ea2000c1e1b00 */
[----:B------:R-:W-:-:S04]  /*0170*/  IADD3 R10, P0, PT, R10, UR10, RZ ;  /* 0x0000000a0a0a7c10 */ /* 0x000fc8000ff1e0ff */
[----:B------:R-:W-:-:S05]  /*0180*/  IADD3.X R11, PT, PT, R0, UR11, RZ, P0, !PT ;  /* 0x0000000b000b7c10 */ /* 0x000fca00087fe4ff */
[----:B------:R-:W3:Y:S01]  /*0190*/  LDG.E.64 R4, desc[UR4][R10.64] ;  /* 0x000000040a047981 */ /* 0x000ee2000c1e1b00 */
[----:B------:R-:W-:Y:S01]  /*01a0*/  IMAD.SHL.U32 R13, R6, 0x8, RZ ;  /* 0x00000008060d7824 */ /* 0x000fe200078e00ff */
[----:B------:R-:W-:-:S04]  /*01b0*/  SHF.R.U32.HI R15, RZ, 0x1d, R6 ;  /* 0x0000001dff0f7819 */ /* 0x000fc80000011606 */
[----:B--2---:R-:W-:-:S05]  /*01c0*/  IADD3 R2, P0, PT, R2, R13, RZ ;  /* 0x0000000d02027210 */ /* 0x004fca0007f1e0ff */
[----:B------:R-:W-:-:S05]  /*01d0*/  IMAD.X R3, R3, 0x1, R15, P0 ;  /* 0x0000000103037824 */ /* 0x000fca00000e060f */
[----:B------:R-:W2:Y:S01]  /*01e0*/  LD.E.64 R6, desc[UR4][R2.64] ;  /* 0x0000000402067980 */ /* 0x000ea2000c101b00 */
[----:B---3--:R-:W-:-:S05]  /*01f0*/  IADD3 R4, P0, PT, R4, R13, RZ ;  /* 0x0000000d04047210 */ /* 0x008fca0007f1e0ff */
[----:B------:R-:W-:-:S06]  /*0200*/  IMAD.X R5, R5, 0x1, R15, P0 ;  /* 0x0000000105057824 */ /* 0x000fcc00000e060f */
[----:B------:R-:W5:Y:S01]  /*0210*/  LD.E.64 R4, desc[UR4][R4.64+0x8] ;  /* 0x0000080404047980 */ /* 0x000f62000c101b00 */
[----:B------:R-:W-:Y:S01]  /*0220*/  UMOV UR6, 0x24dd2f1a ;  /* 0x24dd2f1a00067882 */ /* 0x000fe20000000000 */
[----:B------:R-:W-:Y:S01]  /*0230*/  UMOV UR7, 0x3fe4f922 ;  /* 0x3fe4f92200077882 */ /* 0x000fe20000000000 */
[----:B------:R-:W-:Y:S01]  /*0240*/  BSSY.RECONVERGENT B0, `(.L_x_0) ;  /* 0x0000061000007945 */ /* 0x000fe20003800200 */
[----:B--2---:R-:W-:Y:S01]  /*0250*/  LOP3.LUT R9, R7, 0x7fffffff, RZ, 0xc0, !PT ;  /* 0x7fffffff07097812 */ /* 0x004fe200078ec0ff */
[----:B------:R-:W-:-:S06]  /*0260*/  IMAD.MOV.U32 R8, RZ, RZ, R6 ;  /* 0x000000ffff087224 */ /* 0x000fcc00078e0006 */
[----:B------:R-:W-:-:S14]  /*0270*/  DSETP.GE.AND P0, PT, R8, UR6, PT ;  /* 0x0000000608007e2a */ /* 0x000fdc000bf06000 */
[----:B------:R-:W-:Y:S05]  /*0280*/  @!P0 BRA `(.L_x_1) ;  /* 0x0000000000e48947 */ /* 0x000fea0003800000 */
[----:B------:R-:W-:Y:S01]  /*0290*/  DADD R12, R8, R8 ;  /* 0x00000000080c7229 */ /* 0x000fe20000000008 */
[----:B------:R-:W-:Y:S01]  /*02a0*/  UMOV UR6, 0xfefa39ef ;  /* 0xfefa39ef00067882 */ /* 0x000fe20000000000 */
[----:B------:R-:W-:Y:S01]  /*02b0*/  UMOV UR7, 0x3fe62e42 ;  /* 0x3fe62e4200077882 */ /* 0x000fe20000000000 */
[----:B------:R-:W-:Y:S01]  /*02c0*/  IMAD.MOV.U32 R14, RZ, RZ, -0x7649667 ;  /* 0xf89b6999ff0e7424 */ /* 0x000fe200078e00ff */
[----:B------:R-:W-:Y:S01]  /*02d0*/  ISETP.GT.U32.AND P0, PT, R9, 0x40330fc1, PT ;  /* 0x40330fc10900780c */ /* 0x000fe20003f04070 */
[----:B------:R-:W-:Y:S01]  /*02e0*/  IMAD.MOV.U32 R15, RZ, RZ, 0x3e928a27 ;  /* 0x3e928a27ff0f7424 */ /* 0x000fe200078e00ff */
[----:B------:R-:W0:Y:S02]  /*02f0*/  F2F.F32.F64 R0, R12 ;  /* 0x0000000c00007310 */ /* 0x000e240000301000 */
[----:B0-----:R-:W-:-:S06]  /*0300*/  FMUL R0, R0, 1.4426950216293334961 ;  /* 0x3fb8aa3b00007820 */ /* 0x001fcc0000400000 */
[----:B------:R-:W0:Y:S08]  /*0310*/  FRND R0, R0 ;  /* 0x0000000000007307 */ /* 0x000e300000201000 */
[----:B0-----:R0:W1:Y:S08]  /*0320*/  F2F.F64.F32 R10, R0 ;  /* 0x00000000000a7310 */ /* 0x0010700000201800 */
[----:B0-----:R-:W0:Y:S01]  /*0330*/  MUFU.EX2 R0, R0 ;  /* 0x0000000000007308 */ /* 0x001e220000000800 */
[----:B-1----:R-:W-:Y:S01]  /*0340*/  DFMA R10, R10, -UR6, R12 ;  /* 0x800000060a0a7c2b */ /* 0x002fe2000800000c */
[----:B------:R-:W-:Y:S01]  /*0350*/  UMOV UR6, 0xa4741b81 ;  /* 0xa4741b8100067882 */ /* 0x000fe20000000000 */
[----:B------:R-:W-:-:S06]  /*0360*/  UMOV UR7, 0x3e5ae904 ;  /* 0x3e5ae90400077882 */ /* 0x000fcc0000000000 */
[C---:B------:R-:W-:Y:S01]  /*0370*/  DFMA R14, R10.reuse, UR6, R14 ;  /* 0x000000060a0e7c2b */ /* 0x040fe2000800000e */
[----:B------:R-:W-:Y:S01]  /*0380*/  UMOV UR6, 0x15ff7e07 ;  /* 0x15ff7e0700067882 */ /* 0x000fe20000000000 */
[----:B------:R-:W-:Y:S01]  /*0390*/  UMOV UR7, 0x3ec71de7 ;  /* 0x3ec71de700077882 */ /* 0x000fe20000000000 */
[----:B0-----:R-:W0:Y:S05]  /*03a0*/  F2F.F64.F32 R12, R0 ;  /* 0x00000000000c7310 */ /* 0x001e2a0000201800 */
[----:B------:R-:W-:Y:S01]  /*03b0*/  DFMA R14, R10, R14, UR6 ;  /* 0x000000060a0e7e2b */ /* 0x000fe2000800000e */
[----:B------:R-:W-:Y:S01]  /*03c0*/  UMOV UR6, 0x6b0ac45a ;  /* 0x6b0ac45a00067882 */ /* 0x000fe20000000000 */
[----:B------:R-:W-:-:S06]  /*03d0*/  UMOV UR7, 0x3efa019a ;  /* 0x3efa019a00077882 */ /* 0x000fcc0000000000 */
[----:B------:R-:W-:Y:S01]  /*03e0*/  DFMA R14, R10, R14, UR6 ;  /* 0x000000060a0e7e2b */ /* 0x000fe2000800000e */
[----:B------:R-:W-:Y:S01]  /*03f0*/  UMOV UR6, 0x17eed94f ;  /* 0x17eed94f00067882 */ /* 0x000fe20000000000 */
[----:B------:R-:W-:Y:S01]  /*0400*/  UMOV UR7, 0x3f2a01a0 ;  /* 0x3f2a01a000077882 */ /* 0x000fe20000000000 */
[----:B0-----:R-:W-:-:S05]  /*0410*/  DADD R16, -R12, 1 ;  /* 0x3ff000000c107429 */ /* 0x001fca0000000100 */
[----:B------:R-:W-:Y:S01]  /*0420*/  DFMA R14, R10, R14, UR6 ;  /* 0x000000060a0e7e2b */ /* 0x000fe2000800000e */
[----:B------:R-:W-:Y:S01]  /*0430*/  UMOV UR6, 0x17f2a71b ;  /* 0x17f2a71b00067882 */ /* 0x000fe20000000000 */
[----:B------:R-:W-:-:S06]  /*0440*/  UMOV UR7, 0x3f56c16c ;  /* 0x3f56c16c00077882 */ /* 0x000fcc0000000000 */
        /* <DEDUP_REMOVED lines=12> */
[----:B------:R-:W-:-:S08]  /*0510*/  DFMA R14, R10, R14, UR6 ;  /* 0x000000060a0e7e2b */ /* 0x000fd0000800000e */
[----:B------:R-:W-:-:S08]  /*0520*/  DMUL R14, R10, R14 ;  /* 0x0000000e0a0e7228 */ /* 0x000fd00000000000 */
[----:B------:R-:W-:Y:S01]  /*0530*/  DFMA R14, R10, R14, R10 ;  /* 0x0000000e0a0e722b */ /* 0x000fe2000000000a */
[----:B------:R-:W-:-:S07]  /*0540*/  IMAD.MOV.U32 R10, RZ, RZ, RZ ;  /* 0x000000ffff0a7224 */ /* 0x000fce00078e00ff */
[----:B------:R-:W-:-:S08]  /*0550*/  DFMA R14, -R14, R12, R16 ;  /* 0x0000000c0e0e722b */ /* 0x000fd00000000110 */
[----:B------:R-:W-:-:S06]  /*0560*/  DADD R14, -R14, 2 ;  /* 0x400000000e0e7429 */ /* 0x000fcc0000000100 */
[----:B------:R-:W0:Y:S02]  /*0570*/  MUFU.RCP64H R11, R15 ;  /* 0x0000000f000b7308 */ /* 0x000e240000001800 */
[----:B0-----:R-:W-:-:S08]  /*0580*/  DFMA R12, -R14, R10, 1 ;  /* 0x3ff000000e0c742b */ /* 0x001fd0000000010a */
[----:B------:R-:W-:-:S08]  /*0590*/  DFMA R12, R12, R12, R12 ;  /* 0x0000000c0c0c722b */ /* 0x000fd0000000000c */
[----:B------:R-:W-:Y:S01]  /*05a0*/  DFMA R12, R10, R12, R10 ;  /* 0x0000000c0a0c722b */ /* 0x000fe2000000000a */
[----:B------:R-:W-:Y:S02]  /*05b0*/  IMAD.MOV.U32 R10, RZ, RZ, 0x0 ;  /* 0x00000000ff0a7424 */ /* 0x000fe400078e00ff */
[----:B------:R-:W-:-:S06]  /*05c0*/  IMAD.MOV.U32 R11, RZ, RZ, 0x40000000 ;  /* 0x40000000ff0b7424 */ /* 0x000fcc00078e00ff */
[----:B------:R-:W-:-:S10]  /*05d0*/  DFMA R12, R12, -R10, 1 ;  /* 0x3ff000000c0c742b */ /* 0x000fd4000000080a */
[----:B------:R-:W-:Y:S02]  /*05e0*/  FSEL R9, R13, 1.875, !P0 ;  /* 0x3ff000000d097808 */ /* 0x000fe40004000000 */
[----:B------:R-:W-:Y:S02]  /*05f0*/  FSEL R6, R12, RZ, !P0 ;  /* 0x000000ff0c067208 */ /* 0x000fe40004000000 */
[----:B------:R-:W-:Y:S01]  /*0600*/  LOP3.LUT R7, R9, 0x80000000, R7, 0xb8, !PT ;  /* 0x8000000009077812 */ /* 0x000fe200078eb807 */
[----:B------:R-:W-:Y:S06]  /*0610*/  BRA `(.L_x_2) ;  /* 0x00000000008c7947 */ /* 0x000fec0003800000 */
.L_x_1:
[----:B------:R-:W-:Y:S01]  /*0620*/  DMUL R8, R6, R6 ;  /* 0x0000000606087228 */ /* 0x000fe20000000000 */
[----:B------:R-:W-:Y:S01]  /*0630*/  IMAD.MOV.U32 R10, RZ, RZ, 0x420afc3d ;  /* 0x420afc3dff0a7424 */ /* 0x000fe200078e00ff */
[----:B------:R-:W-:Y:S01]  /*0640*/  UMOV UR6, 0xe2f5e964 ;  /* 0xe2f5e96400067882 */ /* 0x000fe20000000000 */
[----:B------:R-:W-:Y:S01]  /*0650*/  IMAD.MOV.U32 R11, RZ, RZ, 0x3f14359f ;  /* 0x3f14359fff0b7424 */ /* 0x000fe200078e00ff */
[----:B------:R-:W-:-:S05]  /*0660*/  UMOV UR7, 0x3ef0bc46 ;  /* 0x3ef0bc4600077882 */ /* 0x000fca0000000000 */
[----:B------:R-:W-:Y:S01]  /*0670*/  DFMA R10, R8, -UR6, R10 ;  /* 0x80000006080a7c2b */ /* 0x000fe2000800000a */
[----:B------:R-:W-:Y:S01]  /*0680*/  UMOV UR6, 0x728c5d84 ;  /* 0x728c5d8400067882 */ /* 0x000fe20000000000 */
[----:B------:R-:W-:-:S06]  /*0690*/  UMOV UR7, 0x3f2df9f0 ;  /* 0x3f2df9f000077882 */ /* 0x000fcc0000000000 */
[----:B------:R-:W-:Y:S01]  /*06a0*/  DFMA R10, R8, R10, -UR6 ;  /* 0x80000006080a7e2b */ /* 0x000fe2000800000a */
[----:B------:R-:W-:Y:S01]  /*06b0*/  UMOV UR6, 0xcec4f033 ;  /* 0xcec4f03300067882 */ /* 0x000fe20000000000 */
[----:B------:R-:W-:-:S06]  /*06c0*/  UMOV UR7, 0x3f4337d1 ;  /* 0x3f4337d100077882 */ /* 0x000fcc0000000000 */
[----:B------:R-:W-:Y:S01]  /*06d0*/  DFMA R10, R8, R10, UR6 ;  /* 0x00000006080a7e2b */ /* 0x000fe2000800000a */
        /* <DEDUP_REMOVED lines=20> */
[----:B------:R-:W-:-:S08]  /*0820*/  DFMA R10, R8, R10, -UR6 ;  /* 0x80000006080a7e2b */ /* 0x000fd0000800000a */
[----:B------:R-:W-:-:S08]  /*0830*/  DFMA R10, R8, R10, RZ ;  /* 0x0000000a080a722b */ /* 0x000fd000000000ff */
[----:B------:R-:W-:-:S11]  /*0840*/  DFMA R6, R6, R10, R6 ;  /* 0x0000000a0606722b */ /* 0x000fd60000000006 */
.L_x_2:
[----:B------:R-:W-:Y:S05]  /*0850*/  BSYNC.RECONVERGENT B0 ;  /* 0x0000000000007941 */ /* 0x000fea0003800200 */
.L_x_0:
[----:B------:R-:W-:Y:S01]  /*0860*/  BSSY.RECONVERGENT B0, `(.L_x_3) ;  /* 0x0000003000007945 */ /* 0x000fe20003800200 */
[----:B------:R-:W-:-:S07]  /*0870*/  MOV R0, 0x890 ;  /* 0x0000089000007802 */ /* 0x000fce0000000f00 */
[----:B-----5:R-:W-:Y:S05]  /*0880*/  CALL.REL.NOINC `($_Z13gradient_funcPPdS0_ll$__internal_accurate_pow) ;  /* 0x0000000000607944 */ /* 0x020fea0003c00000 */
[----:B------:R-:W-:Y:S05]  /*0890*/  BSYNC.RECONVERGENT B0 ;  /* 0x0000000000007941 */ /* 0x000fea0003800200 */
.L_x_3:
[C---:B------:R-:W-:Y:S01]  /*08a0*/  DADD R8, R6.reuse, 2 ;  /* 0x4000000006087429 */ /* 0x040fe20000000000 */
[----:B------:R-:W-:Y:S01]  /*08b0*/  BSSY.RECONVERGENT B0, `(.L_x_4) ;  /* 0x000000e000007945 */ /* 0x000fe20003800200 */
[----:B------:R-:W-:-:S08]  /*08c0*/  DSETP.NEU.AND P0, PT, R6, RZ, PT ;  /* 0x000000ff0600722a */ /* 0x000fd00003f0d000 */
[----:B------:R-:W-:Y:S02]  /*08d0*/  LOP3.LUT R8, R9, 0x7ff00000, RZ, 0xc0, !PT ;  /* 0x7ff0000009087812 */ /* 0x000fe400078ec0ff */
[----:B------:R-:W-:Y:S02]  /*08e0*/  MOV R9, R11 ;  /* 0x0000000b00097202 */ /* 0x000fe40000000f00 */
[----:B------:R-:W-:Y:S01]  /*08f0*/  ISETP.NE.AND P1, PT, R8, 0x7ff00000, PT ;  /* 0x7ff000000800780c */ /* 0x000fe20003f25270 */
[----:B------:R-:W-:Y:S01]  /*0900*/  IMAD.MOV.U32 R8, RZ, RZ, R10 ;  /* 0x000000ffff087224 */ /* 0x000fe200078e000a */
[----:B------:R-:W-:-:S11]  /*0910*/  @!P0 CS2R R8, SRZ ;  /* 0x0000000000088805 */ /* 0x000fd6000001ff00 */
[----:B------:R-:W-:Y:S05]  /*0920*/  @P1 BRA `(.L_x_5) ;  /* 0x0000000000181947 */ /* 0x000fea0003800000 */
[----:B------:R-:W-:-:S14]  /*0930*/  DSETP.NAN.AND P0, PT, R6, R6, PT ;  /* 0x000000060600722a */ /* 0x000fdc0003f08000 */
[----:B------:R-:W-:Y:S01]  /*0940*/  @P0 DADD R8, R6, 2 ;  /* 0x4000000006080429 */ /* 0x000fe20000000000 */
[----:B------:R-:W-:Y:S10]  /*0950*/  @P0 BRA `(.L_x_5) ;  /* 0x00000000000c0947 */ /* 0x000ff40003800000 */
[----:B------:R-:W-:-:S14]  /*0960*/  DSETP.NEU.AND P0, PT, |R6|, +INF , PT ;  /* 0x7ff000000600742a */ /* 0x000fdc0003f0d200 */
[----:B------:R-:W-:Y:S02]  /*0970*/  @!P0 IMAD.MOV.U32 R8, RZ, RZ, 0x0 ;  /* 0x00000000ff088424 */ /* 0x000fe400078e00ff */
[----:B------:R-:W-:-:S07]  /*0980*/  @!P0 IMAD.MOV.U32 R9, RZ, RZ, 0x7ff00000 ;  /* 0x7ff00000ff098424 */ /* 0x000fce00078e00ff */
.L_x_5:
[----:B------:R-:W-:Y:S05]  /*0990*/  BSYNC.RECONVERGENT B0 ;  /* 0x0000000000007941 */ /* 0x000fea0003800200 */
.L_x_4:
[----:B------:R-:W-:Y:S02]  /*09a0*/  DADD R8, -R8, 1 ;  /* 0x3ff0000008087429 */ /* 0x000fe40000000100 */
[----:B------:R-:W-:-:S08]  /*09b0*/  DSETP.NEU.AND P0, PT, R6, 1, PT ;  /* 0x3ff000000600742a */ /* 0x000fd00003f0d000 */
[----:B------:R-:W-:Y:S02]  /*09c0*/  FSEL R6, R8, RZ, P0 ;  /* 0x000000ff08067208 */ /* 0x000fe40000000000 */
[----:B------:R-:W-:-:S06]  /*09d0*/  FSEL R7, R9, RZ, P0 ;  /* 0x000000ff09077208 */ /* 0x000fcc0000000000 */
[----:B------:R-:W-:-:S07]  /*09e0*/  DMUL R4, R4, R6 ;  /* 0x0000000604047228 */ /* 0x000fce0000000000 */
[----:B------:R-:W-:Y:S01]  /*09f0*/  ST.E.64 desc[UR4][R2.64], R4 ;  /* 0x0000000402007985 */ /* 0x000fe2000c101b04 */
[----:B------:R-:W-:Y:S05]  /*0a00*/  EXIT ;  /* 0x000000000000794d */ /* 0x000fea0003800000 */
        .type           $_Z13gradient_funcPPdS0_ll$__internal_accurate_pow,@function
        .size           $_Z13gradient_funcPPdS0_ll$__internal_accurate_pow,(.L_x_8 - $_Z13gradient_funcPPdS0_ll$__internal_accurate_pow)
$_Z13gradient_funcPPdS0_ll$__internal_accurate_pow:
[----:B------:R-:W-:Y:S01]  /*0a10*/  DADD R14, -RZ, |R6| ;  /* 0x00000000ff0e7229 */ /* 0x000fe20000000506 */
[----:B------:R-:W-:Y:S01]  /*0a20*/  IMAD.MOV.U32 R10, RZ, RZ, RZ ;  /* 0x000000ffff0a7224 */ /* 0x000fe200078e00ff */
[----:B------:R-:W-:Y:S01]  /*0a30*/  MOV R20, 0x41ad3b5a ;  /* 0x41ad3b5a00147802 */ /* 0x000fe20000000f00 */
[----:B------:R-:W-:Y:S01]  /*0a40*/  IMAD.MOV.U32 R21, RZ, RZ, 0x3ed0f5d2 ;  /* 0x3ed0f5d2ff157424 */ /* 0x000fe200078e00ff */
[----:B------:R-:W-:Y:S01]  /*0a50*/  UMOV UR6, 0x7d2cafe2 ;  /* 0x7d2cafe200067882 */ /* 0x000fe20000000000 */
[----:B------:R-:W-:Y:S01]  /*0a60*/  UMOV UR7, 0x3eb0f5ff ;  /* 0x3eb0f5ff00077882 */ /* 0x000fe20000000000 */
[----:B------:R-:W-:Y:S01]  /*0a70*/  UMOV UR8, 0x3b39803f ;  /* 0x3b39803f00087882 */ /* 0x000fe20000000000 */
[----:B------:R-:W-:-:S03]  /*0a80*/  UMOV UR9, 0x3c7abc9e ;  /* 0x3c7abc9e00097882 */ /* 0x000fc60000000000 */
[----:B------:R-:W-:Y:S01]  /*0a90*/  ISETP.GT.U32.AND P0, PT, R15, 0xfffff, PT ;  /* 0x000fffff0f00780c */ /* 0x000fe20003f04070 */
[----:B------:R-:W-:-:S12]  /*0aa0*/  IMAD.MOV.U32 R8, RZ, RZ, R15 ;  /* 0x000000ffff087224 */ /* 0x000fd800078e000f */
[----:B------:R-:W-:-:S10]  /*0ab0*/  @!P0 DMUL R24, R14, 1.80143985094819840000e+16 ;  /* 0x435000000e188828 */ /* 0x000fd40000000000 */
[----:B------:R-:W-:-:S05]  /*0ac0*/  @!P0 IMAD.MOV.U32 R8, RZ, RZ, R25 ;  /* 0x000000ffff088224 */ /* 0x000fca00078e0019 */
[----:B------:R-:W-:-:S04]  /*0ad0*/  LOP3.LUT R8, R8, 0x800fffff, RZ, 0xc0, !PT ;  /* 0x800fffff08087812 */ /* 0x000fc800078ec0ff */
[----:B------:R-:W-:Y:S01]  /*0ae0*/  LOP3.LUT R9, R8, 0x3ff00000, RZ, 0xfc, !PT ;  /* 0x3ff0000008097812 */ /* 0x000fe200078efcff */
[----:B------:R-:W-:Y:S01]  /*0af0*/  IMAD.MOV.U32 R8, RZ, RZ, R14 ;  /* 0x000000ffff087224 */ /* 0x000fe200078e000e */
[----:B------:R-:W-:Y:S01]  /*0b00*/  SHF.R.U32.HI R14, RZ, 0x14, R15 ;  /* 0x00000014ff0e7819 */ /* 0x000fe2000001160f */
[----:B------:R-:W-:Y:S01]  /*0b10*/  @!P0 IMAD.MOV.U32 R8, RZ, RZ, R24 ;  /* 0x000000ffff088224 */ /* 0x000fe200078e0018 */
[----:B------:R-:W-:Y:S02]  /*0b20*/  ISETP.GE.U32.AND P1, PT, R9, 0x3ff6a09f, PT ;  /* 0x3ff6a09f0900780c */ /* 0x000fe40003f26070 */
[----:B------:R-:W-:-:S05]  /*0b30*/  @!P0 LEA.HI R14, R25, 0xffffffca, RZ, 0xc ;  /* 0xffffffca190e8811 */ /* 0x000fca00078f60ff */
[----:B------:R-:W-:-:S06]  /*0b40*/  VIADD R15, R14, 0xfffffc01 ;  /* 0xfffffc010e0f7836 */ /* 0x000fcc0000000000 */
[----:B------:R-:W-:Y:S02]  /*0b50*/  @P1 VIADD R11, R9, 0xfff00000 ;  /* 0xfff00000090b1836 */ /* 0x000fe40000000000 */
[----:B------:R-:W-:Y:S02]  /*0b60*/  @P1 VIADD R15, R14, 0xfffffc02 ;  /* 0xfffffc020e0f1836 */ /* 0x000fe40000000000 */
[----:B------:R-:W-:-:S06]  /*0b70*/  @P1 IMAD.MOV.U32 R9, RZ, RZ, R11 ;  /* 0x000000ffff091224 */ /* 0x000fcc00078e000b */
[C---:B------:R-:W-:Y:S02]  /*0b80*/  DADD R18, R8.reuse, 1 ;  /* 0x3ff0000008127429 */ /* 0x040fe40000000000 */
[----:B------:R-:W-:-:S04]  /*0b90*/  DADD R8, R8, -1 ;  /* 0xbff0000008087429 */ /* 0x000fc80000000000 */
[----:B------:R-:W0:Y:S02]  /*0ba0*/  MUFU.RCP64H R11, R19 ;  /* 0x00000013000b7308 */ /* 0x000e240000001800 */
[----:B0-----:R-:W-:-:S08]  /*0bb0*/  DFMA R12, -R18, R10, 1 ;  /* 0x3ff00000120c742b */ /* 0x001fd0000000010a */
[----:B------:R-:W-:-:S08]  /*0bc0*/  DFMA R12, R12, R12, R12 ;  /* 0x0000000c0c0c722b */ /* 0x000fd0000000000c */
[----:B------:R-:W-:-:S08]  /*0bd0*/  DFMA R10, R10, R12, R10 ;  /* 0x0000000c0a0a722b */ /* 0x000fd0000000000a */
[----:B------:R-:W-:-:S08]  /*0be0*/  DMUL R12, R8, R10 ;  /* 0x0000000a080c7228 */ /* 0x000fd00000000000 */
[----:B------:R-:W-:-:S08]  /*0bf0*/  DFMA R12, R8, R10, R12 ;  /* 0x0000000a080c722b */ /* 0x000fd0000000000c */
[----:B------:R-:W-:-:S08]  /*0c00*/  DMUL R16, R12, R12 ;  /* 0x0000000c0c107228 */ /* 0x000fd00000000000 */
[----:B------:R-:W-:Y:S01]  /*0c10*/  DFMA R18, R16, UR6, R20 ;  /* 0x0000000610127c2b */ /* 0x000fe20008000014 */
[----:B------:R-:W-:Y:S01]  /*0c20*/  UMOV UR6, 0x75488a3f ;  /* 0x75488a3f00067882 */ /* 0x000fe20000000000 */
[----:B------:R-:W-:Y:S01]  /*0c30*/  UMOV UR7, 0x3ef3b20a ;  /* 0x3ef3b20a00077882 */ /* 0x000fe20000000000 */
[----:B------:R-:W-:-:S05]  /*0c40*/  DADD R20, R8, -R12 ;  /* 0x0000000008147229 */ /* 0x000fca000000080c */
[----:B------:R-:W-:Y:S01]  /*0c50*/  DFMA R18, R16, R18, UR6 ;  /* 0x0000000610127e2b */ /* 0x000fe20008000012 */
[----:B------:R-:W-:Y:S01]  /*0c60*/  UMOV UR6, 0xe4faecd5 ;  /* 0xe4faecd500067882 */ /* 0x000fe20000000000 */
[----:B------:R-:W-:Y:S01]  /*0c70*/  UMOV UR7, 0x3f1745cd ;  /* 0x3f1745cd00077882 */ /* 0x000fe20000000000 */
[----:B------:R-:W-:-:S05]  /*0c80*/  DADD R20, R20, R20 ;  /* 0x0000000014147229 */ /* 0x000fca0000000014 */
[----:B------:R-:W-:Y:S01]  /*0c90*/  DFMA R18, R16, R18, UR6 ;  /* 0x0000000610127e2b */ /* 0x000fe20008000012 */
[----:B------:R-:W-:Y:S01]  /*0ca0*/  UMOV UR6, 0x258a578b ;  /* 0x258a578b00067882 */ /* 0x000fe20000000000 */
[----:B------:R-:W-:Y:S01]  /*0cb0*/  UMOV UR7, 0x3f3c71c7 ;  /* 0x3f3c71c700077882 */ /* 0x000fe20000000000 */
[----:B------:R-:W-:-:S05]  /*0cc0*/  DFMA R20, R8, -R12, R20 ;  /* 0x8000000c0814722b */ /* 0x000fca0000000014 */
[----:B------:R-:W-:Y:S01]  /*0cd0*/  DFMA R18, R16, R18, UR6 ;  /* 0x0000000610127e2b */ /* 0x000fe20008000012 */
[----:B------:R-:W-:Y:S01]  /*0ce0*/  UMOV UR6, 0x9242b910 ;  /* 0x9242b91000067882 */ /* 0x000fe20000000000 */
[----:B------:R-:W-:Y:S01]  /*0cf0*/  UMOV UR7, 0x3f624924 ;  /* 0x3f62492400077882 */ /* 0x000fe20000000000 */
[----:B------:R-:W-:Y:S02]  /*0d00*/  DMUL R10, R10, R20 ;  /* 0x000000140a0a7228 */ /* 0x000fe40000000000 */
[----:B------:R-:W-:-:S03]  /*0d10*/  DMUL R20, R12, R12 ;  /* 0x0000000c0c147228 */ /* 0x000fc60000000000 */
[----:B------:R-:W-:Y:S01]  /*0d20*/  DFMA R18, R16, R18, UR6 ;  /* 0x0000000610127e2b */ /* 0x000fe20008000012 */
[----:B------:R-:W-:Y:S01]  /*0d30*/  UMOV UR6, 0x99999dfb ;  /* 0x99999dfb00067882 */ /* 0x000fe20000000000 */
[----:B------:R-:W-:-:S03]  /*0d40*/  UMOV UR7, 0x3f899999 ;  /* 0x3f89999900077882 */ /* 0x000fc60000000000 */
[----:B------:R-:W-:Y:S02]  /*0d50*/  VIADD R27, R11, 0x100000 ;  /* 0x001000000b1b7836 */ /* 0x000fe40000000000 */
[----:B------:R-:W-:Y:S01]  /*0d60*/  IMAD.MOV.U32 R26, RZ, RZ, R10 ;  /* 0x000000ffff1a7224 */ /* 0x000fe200078e000a */
[----:B------:R-:W-:Y:S01]  /*0d70*/  DFMA R22, R16, R18, UR6 ;  /* 0x0000000610167e2b */ /* 0x000fe20008000012 */
[----:B------:R-:W-:Y:S01]  /*0d80*/  UMOV UR6, 0x55555555 ;  /* 0x5555555500067882 */ /* 0x000fe20000000000 */
[----:B------:R-:W-:-:S06]  /*0d90*/  UMOV UR7, 0x3fb55555 ;  /* 0x3fb5555500077882 */ /* 0x000fcc0000000000 */
[----:B------:R-:W-:-:S08]  /*0da0*/  DFMA R18, R16, R22, UR6 ;  /* 0x0000000610127e2b */ /* 0x000fd00008000016 */
[----:B------:R-:W-:Y:S01]  /*0db0*/  DADD R8, -R18, UR6 ;  /* 0x0000000612087e29 */ /* 0x000fe20008000100 */
[----:B------:R-:W-:Y:S01]  /*0dc0*/  UMOV UR6, 0xb9e7b0 ;  /* 0x00b9e7b000067882 */ /* 0x000fe20000000000 */
[----:B------:R-:W-:-:S06]  /*0dd0*/  UMOV UR7, 0x3c46a4cb ;  /* 0x3c46a4cb00077882 */ /* 0x000fcc0000000000 */
[----:B------:R-:W-:Y:S02]  /*0de0*/  DFMA R8, R16, R22, R8 ;  /* 0x000000161008722b */ /* 0x000fe40000000008 */
[C---:B------:R-:W-:Y:S02]  /*0df0*/  DFMA R22, R12.reuse, R12, -R20 ;  /* 0x0000000c0c16722b */ /* 0x040fe40000000814 */
[----:B------:R-:W-:-:S04]  /*0e00*/  DMUL R16, R12, R20 ;  /* 0x000000140c107228 */ /* 0x000fc80000000000 */
[----:B------:R-:W-:Y:S01]  /*0e10*/  DADD R8, R8, -UR6 ;  /* 0x8000000608087e29 */ /* 0x000fe20008000000 */
[----:B------:R-:W-:Y:S01]  /*0e20*/  UMOV UR6, 0x80000000 ;  /* 0x8000000000067882 */ /* 0x000fe20000000000 */
[C---:B------:R-:W-:Y:S01]  /*0e30*/  DFMA R22, R12.reuse, R26, R22 ;  /* 0x0000001a0c16722b */ /* 0x040fe20000000016 */
[----:B------:R-:W-:Y:S01]  /*0e40*/  UMOV UR7, 0x43300000 ;  /* 0x4330000000077882 */ /* 0x000fe20000000000 */
[----:B------:R-:W-:-:S08]  /*0e50*/  DFMA R26, R12, R20, -R16 ;  /* 0x000000140c1a722b */ /* 0x000fd00000000810 */
[----:B------:R-:W-:Y:S02]  /*0e60*/  DFMA R26, R10, R20, R26 ;  /* 0x000000140a1a722b */ /* 0x000fe4000000001a */
[----:B------:R-:W-:-:S06]  /*0e70*/  DADD R20, R18, R8 ;  /* 0x0000000012147229 */ /* 0x000fcc0000000008 */
[----:B------:R-:W-:Y:S02]  /*0e80*/  DFMA R22, R12, R22, R26 ;  /* 0x000000160c16722b */ /* 0x000fe4000000001a */
[----:B------:R-:W-:Y:S02]  /*0e90*/  DADD R26, R18, -R20 ;  /* 0x00000000121a7229 */ /* 0x000fe40000000814 */
[----:B------:R-:W-:-:S06]  /*0ea0*/  DMUL R18, R20, R16 ;  /* 0x0000001014127228 */ /* 0x000fcc0000000000 */
[----:B------:R-:W-:Y:S02]  /*0eb0*/  DADD R8, R8, R26 ;  /* 0x0000000008087229 */ /* 0x000fe4000000001a */
[----:B------:R-:W-:-:S08]  /*0ec0*/  DFMA R26, R20, R16, -R18 ;  /* 0x00000010141a722b */ /* 0x000fd00000000812 */
[----:B------:R-:W-:-:S08]  /*0ed0*/  DFMA R22, R20, R22, R26 ;  /* 0x000000161416722b */ /* 0x000fd0000000001a */
[----:B------:R-:W-:-:S08]  /*0ee0*/  DFMA R22, R8, R16, R22 ;  /* 0x000000100816722b */ /* 0x000fd00000000016 */
[----:B------:R-:W-:-:S08]  /*0ef0*/  DADD R16, R18, R22 ;  /* 0x0000000012107229 */ /* 0x000fd00000000016 */
[--C-:B------:R-:W-:Y:S02]  /*0f00*/  DADD R8, R12, R16.reuse ;  /* 0x000000000c087229 */ /* 0x100fe40000000010 */
[----:B------:R-:W-:-:S06]  /*0f10*/  DADD R18, R18, -R16 ;  /* 0x0000000012127229 */ /* 0x000fcc0000000810 */
[----:B------:R-:W-:Y:S02]  /*0f20*/  DADD R12, R12, -R8 ;  /* 0x000000000c0c7229 */ /* 0x000fe40000000808 */
[----:B------:R-:W-:-:S06]  /*0f30*/  DADD R18, R22, R18 ;  /* 0x0000000016127229 */ /* 0x000fcc0000000012 */
[----:B------:R-:W-:-:S08]  /*0f40*/  DADD R12, R16, R12 ;  /* 0x00000000100c7229 */ /* 0x000fd0000000000c */
[----:B------:R-:W-:-:S08]  /*0f50*/  DADD R12, R18, R12 ;  /* 0x00000000120c7229 */ /* 0x000fd0000000000c */
[----:B------:R-:W-:Y:S01]  /*0f60*/  DADD R12, R10, R12 ;  /* 0x000000000a0c7229 */ /* 0x000fe2000000000c */
[----:B------:R-:W-:Y:S01]  /*0f70*/  LOP3.LUT R10, R15, 0x80000000, RZ, 0x3c, !PT ;  /* 0x800000000f0a7812 */ /* 0x000fe200078e3cff */
[----:B------:R-:W-:-:S06]  /*0f80*/  IMAD.MOV.U32 R11, RZ, RZ, 0x43300000 ;  /* 0x43300000ff0b7424 */ /* 0x000fcc00078e00ff */
[----:B------:R-:W-:Y:S02]  /*0f90*/  DADD R14, R8, R12 ;  /* 0x00000000080e7229 */ /* 0x000fe4000000000c */
[----:B------:R-:W-:Y:S01]  /*0fa0*/  DADD R16, R10, -UR6 ;  /* 0x800000060a107e29 */ /* 0x000fe20008000000 */
[----:B------:R-:W-:Y:S01]  /*0fb0*/  UMOV UR6, 0xfefa39ef ;  /* 0xfefa39ef00067882 */ /* 0x000fe20000000000 */
[----:B------:R-:W-:-:S04]  /*0fc0*/  UMOV UR7, 0x3fe62e42 ;  /* 0x3fe62e4200077882 */ /* 0x000fc80000000000 */
[--C-:B------:R-:W-:Y:S02]  /*0fd0*/  DADD R8, R8, -R14.reuse ;  /* 0x0000000008087229 */ /* 0x100fe4000000080e */
[----:B------:R-:W-:-:S06]  /*0fe0*/  DFMA R10, R16, UR6, R14 ;  /* 0x00000006100a7c2b */ /* 0x000fcc000800000e */
[----:B------:R-:W-:Y:S02]  /*0ff0*/  DADD R8, R12, R8 ;  /* 0x000000000c087229 */ /* 0x000fe40000000008 */
[----:B------:R-:W-:-:S08]  /*1000*/  DFMA R18, R16, -UR6, R10 ;  /* 0x8000000610127c2b */ /* 0x000fd0000800000a */
[----:B------:R-:W-:-:S08]  /*1010*/  DADD R18, -R14, R18 ;  /* 0x000000000e127229 */ /* 0x000fd00000000112 */
[----:B------:R-:W-:-:S08]  /*1020*/  DADD R8, R8, -R18 ;  /* 0x0000000008087229 */ /* 0x000fd00000000812 */
[----:B------:R-:W-:-:S08]  /*1030*/  DFMA R16, R16, UR8, R8 ;  /* 0x0000000810107c2b */ /* 0x000fd00008000008 */
[----:B------:R-:W-:-:S08]  /*1040*/  DADD R12, R10, R16 ;  /* 0x000000000a0c7229 */ /* 0x000fd00000000010 */
[----:B------:R-:W-:Y:S02]  /*1050*/  DADD R10, R10, -R12 ;  /* 0x000000000a0a7229 */ /* 0x000fe4000000080c */
[----:B------:R-:W-:-:S06]  /*1060*/  DMUL R8, R12, 2 ;  /* 0x400000000c087828 */ /* 0x000fcc0000000000 */
[----:B------:R-:W-:Y:S02]  /*1070*/  DADD R10, R16, R10 ;  /* 0x00000000100a7229 */ /* 0x000fe4000000000a */
[----:B------:R-:W-:Y:S01]  /*1080*/  DFMA R14, R12, 2, -R8 ;  /* 0x400000000c0e782b */ /* 0x000fe20000000808 */
[----:B------:R-:W-:Y:S02]  /*1090*/  IMAD.MOV.U32 R12, RZ, RZ, 0x652b82fe ;  /* 0x652b82feff0c7424 */ /* 0x000fe400078e00ff */
[----:B------:R-:W-:-:S05]  /*10a0*/  IMAD.MOV.U32 R13, RZ, RZ, 0x3ff71547 ;  /* 0x3ff71547ff0d7424 */ /* 0x000fca00078e00ff */
[----:B------:R-:W-:-:S08]  /*10b0*/  DFMA R14, R10, 2, R14 ;  /* 0x400000000a0e782b */ /* 0x000fd0000000000e */
[----:B------:R-:W-:-:S08]  /*10c0*/  DADD R10, R8, R14 ;  /* 0x00000000080a7229 */ /* 0x000fd0000000000e */
[----:B------:R-:W-:Y:S02]  /*10d0*/  DFMA R12, R10, R12, 6.75539944105574400000e+15 ;  /* 0x433800000a0c742b */ /* 0x000fe4000000000c */
[----:B------:R-:W-:Y:S01]  /*10e0*/  FSETP.GEU.AND P0, PT, |R11|, 4.1917929649353027344, PT ;  /* 0x4086232b0b00780b */ /* 0x000fe20003f0e200 */
[----:B------:R-:W-:-:S05]  /*10f0*/  DADD R8, R8, -R10 ;  /* 0x0000000008087229 */ /* 0x000fca000000080a */
[----:B------:R-:W-:-:S03]  /*1100*/  DADD R16, R12, -6.75539944105574400000e+15 ;  /* 0xc33800000c107429 */ /* 0x000fc60000000000 */
[----:B------:R-:W-:-:S05]  /*1110*/  DADD R14, R14, R8 ;  /* 0x000000000e0e7229 */ /* 0x000fca0000000008 */
[----:B------:R-:W-:Y:S01]  /*1120*/  DFMA R18, R16, -UR6, R10 ;  /* 0x8000000610127c2b */ /* 0x000fe2000800000a */
[----:B------:R-:W-:Y:S01]  /*1130*/  UMOV UR6, 0x3b39803f ;  /* 0x3b39803f00067882 */ /* 0x000fe20000000000 */
[----:B------:R-:W-:-:S06]  /*1140*/  UMOV UR7, 0x3c7abc9e ;  /* 0x3c7abc9e00077882 */ /* 0x000fcc0000000000 */
[----:B------:R-:W-:Y:S01]  /*1150*/  DFMA R16, R16, -UR6, R18 ;  /* 0x8000000610107c2b */ /* 0x000fe20008000012 */
[----:B------:R-:W-:Y:S01]  /*1160*/  UMOV UR6, 0x69ce2bdf ;  /* 0x69ce2bdf00067882 */ /* 0x000fe20000000000 */
[----:B------:R-:W-:Y:S01]  /*1170*/  IMAD.MOV.U32 R18, RZ, RZ, -0x35dec16 ;  /* 0xfca213eaff127424 */ /* 0x000fe200078e00ff */
[----:B------:R-:W-:Y:S01]  /*1180*/  MOV R19, 0x3e928af3 ;  /* 0x3e928af300137802 */ /* 0x000fe20000000f00 */
[----:B------:R-:W-:-:S05]  /*1190*/  UMOV UR7, 0x3e5ade15 ;  /* 0x3e5ade1500077882 */ /* 0x000fca0000000000 */
[----:B------:R-:W-:Y:S01]  /*11a0*/  DFMA R18, R16, UR6, R18 ;  /* 0x0000000610127c2b */ /* 0x000fe20008000012 */
        /* <DEDUP_REMOVED lines=24> */
[----:B------:R-:W-:-:S08]  /*1330*/  DFMA R18, R16, R18, 1 ;  /* 0x3ff000001012742b */ /* 0x000fd00000000012 */
[----:B------:R-:W-:-:S10]  /*1340*/  DFMA R16, R16, R18, 1 ;  /* 0x3ff000001010742b */ /* 0x000fd40000000012 */
[----:B------:R-:W-:Y:S02]  /*1350*/  IMAD R9, R12, 0x100000, R17 ;  /* 0x001000000c097824 */ /* 0x000fe400078e0211 */
[----:B------:R-:W-:Y:S01]  /*1360*/  IMAD.MOV.U32 R8, RZ, RZ, R16 ;  /* 0x000000ffff087224 */ /* 0x000fe200078e0010 */
[----:B------:R-:W-:Y:S06]  /*1370*/  @!P0 BRA `(.L_x_6) ;  /* 0x0000000000308947 */ /* 0x000fec0003800000 */
[----:B------:R-:W-:Y:S01]  /*1380*/  FSETP.GEU.AND P1, PT, |R11|, 4.2275390625, PT ;  /* 0x408748000b00780b */ /* 0x000fe20003f2e200 */
[C---:B------:R-:W-:Y:S02]  /*1390*/  DADD R18, R10.reuse, +INF ;  /* 0x7ff000000a127429 */ /* 0x040fe40000000000 */
[----:B------:R-:W-:-:S08]  /*13a0*/  DSETP.GEU.AND P0, PT, R10, RZ, PT ;  /* 0x000000ff0a00722a */ /* 0x000fd00003f0e000 */
[----:B------:R-:W-:Y:S02]  /*13b0*/  FSEL R9, R19, RZ, P0 ;  /* 0x000000ff13097208 */ /* 0x000fe40000000000 */
[----:B------:R-:W-:-:S04]  /*13c0*/  @!P1 LEA.HI R8, R12, R12, RZ, 0x1 ;  /* 0x0000000c0c089211 */ /* 0x000fc800078f08ff */
[----:B------:R-:W-:Y:S02]  /*13d0*/  @!P1 SHF.R.S32.HI R11, RZ, 0x1, R8 ;  /* 0x00000001ff0b9819 */ /* 0x000fe40000011408 */
[----:B------:R-:W-:-:S03]  /*13e0*/  FSEL R8, R18, RZ, P0 ;  /* 0x000000ff12087208 */ /* 0x000fc60000000000 */
[----:B------:R-:W-:Y:S02]  /*13f0*/  @!P1 IMAD.IADD R10, R12, 0x1, -R11 ;  /* 0x000000010c0a9824 */ /* 0x000fe400078e0a0b */
[----:B------:R-:W-:-:S03]  /*1400*/  @!P1 IMAD R17, R11, 0x100000, R17 ;  /* 0x001000000b119824 */ /* 0x000fc600078e0211 */
[----:B------:R-:W-:Y:S01]  /*1410*/  @!P1 LEA R11, R10, 0x3ff00000, 0x14 ;  /* 0x3ff000000a0b9811 */ /* 0x000fe200078ea0ff */
[----:B------:R-:W-:-:S06]  /*1420*/  @!P1 IMAD.MOV.U32 R10, RZ, RZ, RZ ;  /* 0x000000ffff0a9224 */ /* 0x000fcc00078e00ff */
[----:B------:R-:W-:-:S11]  /*1430*/  @!P1 DMUL R8, R16, R10 ;  /* 0x0000000a10089228 */ /* 0x000fd60000000000 */
.L_x_6:
[----:B------:R-:W-:Y:S02]  /*1440*/  DFMA R14, R14, R8, R8 ;  /* 0x000000080e0e722b */ /* 0x000fe40000000008 */
[----:B------:R-:W-:-:S08]  /*1450*/  DSETP.NEU.AND P0, PT, |R8|, +INF , PT ;  /* 0x7ff000000800742a */ /* 0x000fd00003f0d200 */
[----:B------:R-:W-:Y:S01]  /*1460*/  FSEL R10, R8, R14, !P0 ;  /* 0x0000000e080a7208 */ /* 0x000fe20004000000 */
[----:B------:R-:W-:Y:S01]  /*1470*/  IMAD.MOV.U32 R8, RZ, RZ, R0 ;  /* 0x000000ffff087224 */ /* 0x000fe200078e0000 */
[----:B------:R-:W-:Y:S01]  /*1480*/  FSEL R11, R9, R15, !P0 ;  /* 0x0000000f090b7208 */ /* 0x000fe20004000000 */
[----:B------:R-:W-:-:S04]  /*1490*/  IMAD.MOV.U32 R9, RZ, RZ, 0x0 ;  /* 0x00000000ff097424 */ /* 0x000fc800078e00ff */
[----:B------:R-:W-:Y:S05]  /*14a0*/  RET.REL.NODEC R8 `(_Z13gradient_funcPPdS0_ll) ;  /* 0xffffffe808d47950 */ /* 0x000fea0003c3ffff */
.L_x_7:
[----:B------:R-:W-:-:S00]  /*14b0*/  BRA `(.L_x_7) ;  /* 0xfffffffc00fc7947 */ /* 0x000fc0000383ffff */
[----:B------:R-:W-:-:S00]  /*14c0*/  NOP ;  /* 0x0000000000007918 */ /* 0x000fc00000000000 */
        /* <DEDUP_REMOVED lines=11> */
.L_x_8:


//--------------------- .nv.shared.reserved.0     --------------------------
	.section	.nv.shared.reserved.0,"aw",@nobits
	.weak		__nv_reservedSMEM_offset_0_alias
	.size		__nv_reservedSMEM_offset_0_alias, 0, 64
	.other		__nv_reservedSMEM_offset_0_alias,@"STO_CUDA_RESERVED_SHARED STV_DEFAULT"
__nv_reservedSMEM_offset_0_alias:
	.zero		0
	.zero		64


//--------------------- .nv.constant0._Z13gradient_funcPPdS0_ll --------------------------
	.section	.nv.constant0._Z13gradient_funcPPdS0_ll,"a",@progbits
	.sectionflags	@""
	.align	4
.nv.constant0._Z13gradient_funcPPdS0_ll:
	.zero		928


//--------------------- SYMBOLS --------------------------

	.type		.nv.reservedSmem.offset0,@object
	.size		.nv.reservedSmem.offset0,0x4
